//
// Generated by NVIDIA NVVM Compiler
//
// Compiler Build ID: CL-36424714
// Cuda compilation tools, release 13.0, V13.0.88
// Based on NVVM 20.0.0
//

.version 9.0
.target sm_100
.address_size 64

	// .globl	high_reg_pressure

.visible .entry high_reg_pressure(
	.param .u64 .ptr .align 1 high_reg_pressure_param_0,
	.param .u32 high_reg_pressure_param_1
)
{
	.reg .pred 	%p<2>;
	.reg .b32 	%r<6>;
	.reg .b32 	%f<3>;
	.reg .b64 	%rd<5>;

	ld.param.u64 	%rd1, [high_reg_pressure_param_0];
	ld.param.u32 	%r2, [high_reg_pressure_param_1];
	mov.u32 	%r3, %ctaid.x;
	mov.u32 	%r4, %ntid.x;
	mov.u32 	%r5, %tid.x;
	mad.lo.s32 	%r1, %r3, %r4, %r5;
	setp.ge.s32 	%p1, %r1, %r2;
	@%p1 bra 	$L__BB0_2;
	cvta.to.global.u64 	%rd2, %rd1;
	mul.wide.s32 	%rd3, %r1, 4;
	add.s64 	%rd4, %rd2, %rd3;
	ld.global.f32 	%f1, [%rd4];
	add.f32 	%f2, %f1, 0f44340000;
	st.global.f32 	[%rd4], %f2;
$L__BB0_2:
	ret;

}


// ===== COMPILED SASS (sm_100) =====

	.target	sm_100

	.elftype	@"ET_EXEC"


//--------------------- .note.nv.tkinfo           --------------------------
	.section	.note.nv.tkinfo,"",@"SHT_NOTE"
	.sectionflags	@"SHF_NOTE_NV_TKINFO"
	.tkinfo
        /*0018*/ 	.word	0x00000002
        /*0030*/ 	.string	""
        /*0030*/ 	.string	"ptxas"
        /*0030*/ 	.string	"Cuda compilation tools, release 13.0, V13.0.88"
        /*0030*/ 	.string	"Build cuda_13.0.r13.0/compiler.36424714_0"
        /*0030*/ 	.string	"-arch sm_100 -m 64 "



//--------------------- .note.nv.cuinfo           --------------------------
	.section	.note.nv.cuinfo,"",@"SHT_NOTE"
	.sectionflags	@"SHF_NOTE_NV_CUINFO"
        /*0018*/ 	.short	0x0002
        /*001a*/ 	.short	0x0064
        /*001c*/ 	.short	0x0082
	.zero		2


//--------------------- .nv.info                  --------------------------
	.section	.nv.info,"",@"SHT_CUDA_INFO"
	.align	4


	//----- nvinfo : EIATTR_REGCOUNT
	.align		4
        /*0000*/ 	.byte	0x04, 0x2f
        /*0002*/ 	.short	(.L_1 - .L_0)
	.align		4
.L_0:
        /*0004*/ 	.word	index@(high_reg_pressure)
        /*0008*/ 	.word	0x00000008


	//----- nvinfo : EIATTR_FRAME_SIZE
	.align		4
.L_1:
        /*000c*/ 	.byte	0x04, 0x11
        /*000e*/ 	.short	(.L_3 - .L_2)
	.align		4
.L_2:
        /*0010*/ 	.word	index@(high_reg_pressure)
        /*0014*/ 	.word	0x00000000


	//----- nvinfo : EIATTR_MIN_STACK_SIZE
	.align		4
.L_3:
        /*0018*/ 	.byte	0x04, 0x12
        /*001a*/ 	.short	(.L_5 - .L_4)
	.align		4
.L_4:
        /*001c*/ 	.word	index@(high_reg_pressure)
        /*0020*/ 	.word	0x00000000
.L_5:


//--------------------- .nv.compat                --------------------------
	.section	.nv.compat,"",@"SHT_CUDA_COMPAT_INFO"
	.align	4
        /*0000*/ 	.byte	0x02, 0x09, 0x00, 0x00, 0x02, 0x02, 0x01, 0x00, 0x02, 0x05, 0x05, 0x00, 0x03, 0x07, 0x01, 0x01
        /*0010*/ 	.byte	0x02, 0x03, 0x00, 0x00, 0x02, 0x06, 0x01, 0x00, 0x04, 0x0b, 0x08, 0x00, 0x09, 0x00, 0x00, 0x00
        /*0020*/ 	.byte	0x00, 0x00, 0x00, 0x00


//--------------------- .nv.info.high_reg_pressure --------------------------
	.section	.nv.info.high_reg_pressure,"",@"SHT_CUDA_INFO"
	.sectionflags	@""
	.align	4


	//----- nvinfo : EIATTR_CUDA_API_VERSION
	.align		4
        /*0000*/ 	.byte	0x04, 0x37
        /*0002*/ 	.short	(.L_7 - .L_6)
.L_6:
        /*0004*/ 	.word	0x00000082


	//----- nvinfo : EIATTR_KPARAM_INFO
	.align		4
.L_7:
        /*0008*/ 	.byte	0x04, 0x17
        /*000a*/ 	.short	(.L_9 - .L_8)
.L_8:
        /*000c*/ 	.word	0x00000000
        /*0010*/ 	.short	0x0001
        /*0012*/ 	.short	0x0008
        /*0014*/ 	.byte	0x00, 0xf0, 0x11, 0x00


	//----- nvinfo : EIATTR_KPARAM_INFO
	.align		4
.L_9:
        /*0018*/ 	.byte	0x04, 0x17
        /*001a*/ 	.short	(.L_11 - .L_10)
.L_10:
        /*001c*/ 	.word	0x00000000
        /*0020*/ 	.short	0x0000
        /*0022*/ 	.short	0x0000
        /*0024*/ 	.byte	0x00, 0xf5, 0x21, 0x00


	//----- nvinfo : EIATTR_SPARSE_MMA_MASK
	.align		4
.L_11:
        /*0028*/ 	.byte	0x03, 0x50
        /*002a*/ 	.short	0x0000


	//----- nvinfo : EIATTR_MAXREG_COUNT
	.align		4
        /*002c*/ 	.byte	0x03, 0x1b
        /*002e*/ 	.short	0x00ff


	//----- nvinfo : EIATTR_MERCURY_ISA_VERSION
	.align		4
        /*0030*/ 	.byte	0x03, 0x5f
        /*0032*/ 	.short	0x0101


	//----- nvinfo : EIATTR_VRC_CTA_INIT_COUNT
	.align		4
        /*0034*/ 	.byte	0x02, 0x4a
	.zero		1
	.zero		1


	//----- nvinfo : EIATTR_EXIT_INSTR_OFFSETS
	.align		4
        /*0038*/ 	.byte	0x04, 0x1c
        /*003a*/ 	.short	(.L_13 - .L_12)


	//   ....[0]....
.L_12:
        /*003c*/ 	.word	0x00000070


	//   ....[1]....
        /*0040*/ 	.word	0x000000e0


	//----- nvinfo : EIATTR_CBANK_PARAM_SIZE
	.align		4
.L_13:
        /*0044*/ 	.byte	0x03, 0x19
        /*0046*/ 	.short	0x000c


	//----- nvinfo : EIATTR_PARAM_CBANK
	.align		4
        /*0048*/ 	.byte	0x04, 0x0a
        /*004a*/ 	.short	(.L_15 - .L_14)
	.align		4
.L_14:
        /*004c*/ 	.word	index@(.nv.constant0.high_reg_pressure)
        /*0050*/ 	.short	0x0380
        /*0052*/ 	.short	0x000c


	//----- nvinfo : EIATTR_SW_WAR
	.align		4
.L_15:
        /*0054*/ 	.byte	0x04, 0x36
        /*0056*/ 	.short	(.L_17 - .L_16)
.L_16:
        /*0058*/ 	.word	0x00000008
.L_17:


//--------------------- .nv.callgraph             --------------------------
	.section	.nv.callgraph,"",@"SHT_CUDA_CALLGRAPH"
	.align	4
	.sectionentsize	8
	.align		4
        /*0000*/ 	.word	0x00000000
	.align		4
        /*0004*/ 	.word	0xffffffff
	.align		4
        /*0008*/ 	.word	0x00000000
	.align		4
        /*000c*/ 	.word	0xfffffffe
	.align		4
        /*0010*/ 	.word	0x00000000
	.align		4
        /*0014*/ 	.word	0xfffffffd
	.align		4
        /*0018*/ 	.word	0x00000000
	.align		4
        /*001c*/ 	.word	0xfffffffc


//--------------------- .text.high_reg_pressure   --------------------------
	.section	.text.high_reg_pressure,"ax",@progbits
	.align	128
        .global         high_reg_pressure
        .type           high_reg_pressure,@function
        .size           high_reg_pressure,(.L_x_1 - high_reg_pressure)
        .other          high_reg_pressure,@"STO_CUDA_ENTRY STV_DEFAULT"
high_reg_pressure:
.text.high_reg_pressure:
[----:B------:R-:W-:Y:S01]  /*0000*/  LDC R1, c[0x0][0x37c] ;  /* 0x0000df00ff017b82 */ /* 0x000fe20000000800 */
[----:B------:R-:W0:Y:S07]  /*0010*/  S2R R0, SR_TID.X ;  /* 0x0000000000007919 */ /* 0x000e2e0000002100 */
[----:B------:R-:W0:Y:S01]  /*0020*/  S2UR UR4, SR_CTAID.X ;  /* 0x00000000000479c3 */ /* 0x000e220000002500 */
[----:B------:R-:W1:Y:S07]  /*0030*/  LDCU UR5, c[0x0][0x388] ;  /* 0x00007100ff0577ac */ /* 0x000e6e0008000800 */
[----:B------:R-:W0:Y:S02]  /*0040*/  LDC R5, c[0x0][0x360] ;  /* 0x0000d800ff057b82 */ /* 0x000e240000000800 */
[----:B0-----:R-:W-:-:S05]  /*0050*/  IMAD R5, R5, UR4, R0 ;  /* 0x0000000405057c24 */ /* 0x001fca000f8e0200 */
[----:B-1----:R-:W-:-:S13]  /*0060*/  ISETP.GE.AND P0, PT, R5, UR5, PT ;  /* 0x0000000505007c0c */ /* 0x002fda000bf06270 */
[----:B------:R-:W-:Y:S05]  /*0070*/  @P0 EXIT ;  /* 0x000000000000094d */ /* 0x000fea0003800000 */
[----:B------:R-:W0:Y:S01]  /*0080*/  LDC.64 R2, c[0x0][0x380] ;  /* 0x0000e000ff027b82 */ /* 0x000e220000000a00 */
[----:B------:R-:W1:Y:S01]  /*0090*/  LDCU.64 UR4, c[0x0][0x358] ;  /* 0x00006b00ff0477ac */ /* 0x000e620008000a00 */
[----:B0-----:R-:W-:-:S05]  /*00a0*/  IMAD.WIDE R2, R5, 0x4, R2 ;  /* 0x0000000405027825 */ /* 0x001fca00078e0202 */
[----:B-1----:R-:W2:Y:S02]  /*00b0*/  LDG.E R0, desc[UR4][R2.64] ;  /* 0x0000000402007981 */ /* 0x002ea4000c1e1900 */
[----:B--2---:R-:W-:-:S05]  /*00c0*/  FADD R5, R0, 720 ;  /* 0x4434000000057421 */ /* 0x004fca0000000000 */
[----:B------:R-:W-:Y:S01]  /*00d0*/  STG.E desc[UR4][R2.64], R5 ;  /* 0x0000000502007986 */ /* 0x000fe2000c101904 */
[----:B------:R-:W-:Y:S05]  /*00e0*/  EXIT ;  /* 0x000000000000794d */ /* 0x000fea0003800000 */
.L_x_0:
[----:B------:R-:W-:-:S00]  /*00f0*/  BRA `(.L_x_0) ;  /* 0xfffffffc00fc7947 */ /* 0x000fc0000383ffff */
[----:B------:R-:W-:-:S00]  /*0100*/  NOP ;  /* 0x0000000000007918 */ /* 0x000fc00000000000 */
[----:B------:R-:W-:-:S00]  /*0110*/  NOP ;  /* 0x0000000000007918 */ /* 0x000fc00000000000 */
[----:B------:R-:W-:-:S00]  /*0120*/  NOP ;  /* 0x0000000000007918 */ /* 0x000fc00000000000 */
[----:B------:R-:W-:-:S00]  /*0130*/  NOP ;  /* 0x0000000000007918 */ /* 0x000fc00000000000 */
[----:B------:R-:W-:-:S00]  /*0140*/  NOP ;  /* 0x0000000000007918 */ /* 0x000fc00000000000 */
[----:B------:R-:W-:-:S00]  /*0150*/  NOP ;  /* 0x0000000000007918 */ /* 0x000fc00000000000 */
[----:B------:R-:W-:-:S00]  /*0160*/  NOP ;  /* 0x0000000000007918 */ /* 0x000fc00000000000 */
[----:B------:R-:W-:-:S00]  /*0170*/  NOP ;  /* 0x0000000000007918 */ /* 0x000fc00000000000 */
.L_x_1:


//--------------------- .nv.shared.reserved.0     --------------------------
	.section	.nv.shared.reserved.0,"aw",@nobits
	.weak		__nv_reservedSMEM_offset_0_alias
	.size		__nv_reservedSMEM_offset_0_alias, 0, 64
	.other		__nv_reservedSMEM_offset_0_alias,@"STO_CUDA_RESERVED_SHARED STV_DEFAULT"
__nv_reservedSMEM_offset_0_alias:
	.zero		0
	.zero		64


//--------------------- .nv.constant0.high_reg_pressure --------------------------
	.section	.nv.constant0.high_reg_pressure,"a",@progbits
	.sectionflags	@""
	.align	4
.nv.constant0.high_reg_pressure:
	.zero		908


//--------------------- SYMBOLS --------------------------

	.type		.nv.reservedSmem.offset0,@object
	.size		.nv.reservedSmem.offset0,0x4
